//
// Generated by NVIDIA NVVM Compiler
//
// Compiler Build ID: CL-36424714
// Cuda compilation tools, release 13.0, V13.0.88
// Based on NVVM 20.0.0
//

.version 9.0
.target sm_100
.address_size 64

	// .globl	_Z7kernel1Pd

.visible .entry _Z7kernel1Pd(
	.param .u64 .ptr .align 1 _Z7kernel1Pd_param_0
)
{
	.reg .pred 	%p<4>;
	.reg .b32 	%r<17>;
	.reg .b64 	%rd<6>;
	.reg .b64 	%fd<9>;

	ld.param.u64 	%rd2, [_Z7kernel1Pd_param_0];
	mov.u32 	%r9, %ctaid.x;
	mov.u32 	%r10, %ntid.x;
	mov.u32 	%r11, %tid.x;
	mad.lo.s32 	%r1, %r9, %r10, %r11;
	setp.gt.s32 	%p1, %r1, 8190;
	@%p1 bra 	$L__BB0_5;
	cvta.to.global.u64 	%rd3, %rd2;
	add.s64 	%rd1, %rd3, 131072;
	add.s32 	%r2, %r1, 1;
	mov.b32 	%r14, 0;
$L__BB0_2:
	mov.b32 	%r16, 0;
	mov.u32 	%r15, %r2;
$L__BB0_3:
	mul.wide.s32 	%rd4, %r15, 8;
	add.s64 	%rd5, %rd1, %rd4;
	ld.global.f64 	%fd1, [%rd5+-131072];
	ld.global.f64 	%fd2, [%rd5+-65536];
	add.f64 	%fd3, %fd1, %fd2;
	ld.global.f64 	%fd4, [%rd5];
	add.f64 	%fd5, %fd3, %fd4;
	st.global.f64 	[%rd5+-65536], %fd5;
	add.f64 	%fd6, %fd5, %fd4;
	ld.global.f64 	%fd7, [%rd5+65536];
	add.f64 	%fd8, %fd6, %fd7;
	st.global.f64 	[%rd5], %fd8;
	add.s32 	%r16, %r16, 2;
	add.s32 	%r15, %r15, 16384;
	setp.ne.s32 	%p2, %r16, 8190;
	@%p2 bra 	$L__BB0_3;
	add.s32 	%r14, %r14, 1;
	setp.ne.s32 	%p3, %r14, 100;
	@%p3 bra 	$L__BB0_2;
$L__BB0_5:
	ret;

}
	// .globl	_Z7kernel2Pd
.visible .entry _Z7kernel2Pd(
	.param .u64 .ptr .align 1 _Z7kernel2Pd_param_0
)
{
	.reg .pred 	%p<4>;
	.reg .b32 	%r<18>;
	.reg .b64 	%rd<8>;
	.reg .b64 	%fd<71>;

	ld.param.u64 	%rd3, [_Z7kernel2Pd_param_0];
	mov.u32 	%r9, %ctaid.x;
	mov.u32 	%r10, %ntid.x;
	mov.u32 	%r11, %tid.x;
	mad.lo.s32 	%r1, %r9, %r10, %r11;
	setp.gt.s32 	%p1, %r1, 8198;
	@%p1 bra 	$L__BB1_5;
	cvta.to.global.u64 	%rd4, %rd3;
	mul.wide.s32 	%rd5, %r1, 8;
	add.s64 	%rd1, %rd4, %rd5;
	add.s64 	%rd2, %rd4, 590400;
	add.s32 	%r2, %r1, 1;
	mov.b32 	%r15, 0;
$L__BB1_2:
	mov.b32 	%r17, 0;
	mov.u32 	%r16, %r2;
$L__BB1_3:
	mul.wide.s32 	%rd6, %r16, 8;
	add.s64 	%rd7, %rd2, %rd6;
	ld.global.f64 	%fd1, [%rd7+-590400];
	ld.global.f64 	%fd2, [%rd7+-524800];
	add.f64 	%fd3, %fd1, %fd2;
	ld.global.f64 	%fd4, [%rd7+-459200];
	add.f64 	%fd5, %fd3, %fd4;
	st.global.f64 	[%rd7+-524800], %fd5;
	add.f64 	%fd6, %fd4, %fd5;
	ld.global.f64 	%fd7, [%rd7+-393600];
	add.f64 	%fd8, %fd6, %fd7;
	st.global.f64 	[%rd7+-459200], %fd8;
	add.f64 	%fd9, %fd7, %fd8;
	ld.global.f64 	%fd10, [%rd7+-328000];
	add.f64 	%fd11, %fd9, %fd10;
	st.global.f64 	[%rd7+-393600], %fd11;
	add.f64 	%fd12, %fd10, %fd11;
	ld.global.f64 	%fd13, [%rd7+-262400];
	add.f64 	%fd14, %fd12, %fd13;
	st.global.f64 	[%rd7+-328000], %fd14;
	add.f64 	%fd15, %fd13, %fd14;
	ld.global.f64 	%fd16, [%rd7+-196800];
	add.f64 	%fd17, %fd15, %fd16;
	st.global.f64 	[%rd7+-262400], %fd17;
	add.f64 	%fd18, %fd16, %fd17;
	ld.global.f64 	%fd19, [%rd7+-131200];
	add.f64 	%fd20, %fd18, %fd19;
	st.global.f64 	[%rd7+-196800], %fd20;
	add.f64 	%fd21, %fd19, %fd20;
	ld.global.f64 	%fd22, [%rd7+-65600];
	add.f64 	%fd23, %fd21, %fd22;
	st.global.f64 	[%rd7+-131200], %fd23;
	add.f64 	%fd24, %fd22, %fd23;
	ld.global.f64 	%fd25, [%rd7];
	add.f64 	%fd26, %fd24, %fd25;
	st.global.f64 	[%rd7+-65600], %fd26;
	add.f64 	%fd27, %fd26, %fd25;
	ld.global.f64 	%fd28, [%rd7+65600];
	add.f64 	%fd29, %fd27, %fd28;
	st.global.f64 	[%rd7], %fd29;
	add.f64 	%fd30, %fd28, %fd29;
	ld.global.f64 	%fd31, [%rd7+131200];
	add.f64 	%fd32, %fd30, %fd31;
	st.global.f64 	[%rd7+65600], %fd32;
	add.f64 	%fd33, %fd31, %fd32;
	ld.global.f64 	%fd34, [%rd7+196800];
	add.f64 	%fd35, %fd33, %fd34;
	st.global.f64 	[%rd7+131200], %fd35;
	add.f64 	%fd36, %fd34, %fd35;
	ld.global.f64 	%fd37, [%rd7+262400];
	add.f64 	%fd38, %fd36, %fd37;
	st.global.f64 	[%rd7+196800], %fd38;
	add.f64 	%fd39, %fd37, %fd38;
	ld.global.f64 	%fd40, [%rd7+328000];
	add.f64 	%fd41, %fd39, %fd40;
	st.global.f64 	[%rd7+262400], %fd41;
	add.f64 	%fd42, %fd40, %fd41;
	ld.global.f64 	%fd43, [%rd7+393600];
	add.f64 	%fd44, %fd42, %fd43;
	st.global.f64 	[%rd7+328000], %fd44;
	add.f64 	%fd45, %fd43, %fd44;
	ld.global.f64 	%fd46, [%rd7+459200];
	add.f64 	%fd47, %fd45, %fd46;
	st.global.f64 	[%rd7+393600], %fd47;
	add.f64 	%fd48, %fd46, %fd47;
	ld.global.f64 	%fd49, [%rd7+524800];
	add.f64 	%fd50, %fd48, %fd49;
	st.global.f64 	[%rd7+459200], %fd50;
	add.s32 	%r6, %r17, 16;
	add.s32 	%r14, %r17, 1;
	add.s32 	%r16, %r16, 131200;
	setp.lt.u32 	%p2, %r14, 8176;
	mov.u32 	%r17, %r6;
	@%p2 bra 	$L__BB1_3;
	ld.global.f64 	%fd51, [%rd1+537395208];
	ld.global.f64 	%fd52, [%rd1+537460808];
	add.f64 	%fd53, %fd51, %fd52;
	ld.global.f64 	%fd54, [%rd1+537526408];
	add.f64 	%fd55, %fd53, %fd54;
	st.global.f64 	[%rd1+537460808], %fd55;
	add.f64 	%fd56, %fd55, %fd54;
	ld.global.f64 	%fd57, [%rd1+537592008];
	add.f64 	%fd58, %fd56, %fd57;
	st.global.f64 	[%rd1+537526408], %fd58;
	add.f64 	%fd59, %fd58, %fd57;
	ld.global.f64 	%fd60, [%rd1+537657608];
	add.f64 	%fd61, %fd59, %fd60;
	st.global.f64 	[%rd1+537592008], %fd61;
	add.f64 	%fd62, %fd61, %fd60;
	ld.global.f64 	%fd63, [%rd1+537723208];
	add.f64 	%fd64, %fd62, %fd63;
	st.global.f64 	[%rd1+537657608], %fd64;
	add.f64 	%fd65, %fd64, %fd63;
	ld.global.f64 	%fd66, [%rd1+537788808];
	add.f64 	%fd67, %fd65, %fd66;
	st.global.f64 	[%rd1+537723208], %fd67;
	add.f64 	%fd68, %fd67, %fd66;
	ld.global.f64 	%fd69, [%rd1+537854408];
	add.f64 	%fd70, %fd68, %fd69;
	st.global.f64 	[%rd1+537788808], %fd70;
	add.s32 	%r15, %r15, 1;
	setp.ne.s32 	%p3, %r15, 100;
	@%p3 bra 	$L__BB1_2;
$L__BB1_5:
	ret;

}


// ===== COMPILED SASS (sm_100) =====

	.target	sm_100

	.elftype	@"ET_EXEC"


//--------------------- .note.nv.tkinfo           --------------------------
	.section	.note.nv.tkinfo,"",@"SHT_NOTE"
	.sectionflags	@"SHF_NOTE_NV_TKINFO"
	.tkinfo
        /*0018*/ 	.word	0x00000002
        /*0030*/ 	.string	""
        /*0030*/ 	.string	"ptxas"
        /*0030*/ 	.string	"Cuda compilation tools, release 13.0, V13.0.88"
        /*0030*/ 	.string	"Build cuda_13.0.r13.0/compiler.36424714_0"
        /*0030*/ 	.string	"-arch sm_100 -m 64 "



//--------------------- .note.nv.cuinfo           --------------------------
	.section	.note.nv.cuinfo,"",@"SHT_NOTE"
	.sectionflags	@"SHF_NOTE_NV_CUINFO"
        /*0018*/ 	.short	0x0002
        /*001a*/ 	.short	0x0064
        /*001c*/ 	.short	0x0082
	.zero		2


//--------------------- .nv.info                  --------------------------
	.section	.nv.info,"",@"SHT_CUDA_INFO"
	.align	4


	//----- nvinfo : EIATTR_REGCOUNT
	.align		4
        /*0000*/ 	.byte	0x04, 0x2f
        /*0002*/ 	.short	(.L_1 - .L_0)
	.align		4
.L_0:
        /*0004*/ 	.word	index@(_Z7kernel1Pd)
        /*0008*/ 	.word	0x0000001a


	//----- nvinfo : EIATTR_FRAME_SIZE
	.align		4
.L_1:
        /*000c*/ 	.byte	0x04, 0x11
        /*000e*/ 	.short	(.L_3 - .L_2)
	.align		4
.L_2:
        /*0010*/ 	.word	index@(_Z7kernel1Pd)
        /*0014*/ 	.word	0x00000000


	//----- nvinfo : EIATTR_REGCOUNT
	.align		4
.L_3:
        /*0018*/ 	.byte	0x04, 0x2f
        /*001a*/ 	.short	(.L_5 - .L_4)
	.align		4
.L_4:
        /*001c*/ 	.word	index@(_Z7kernel2Pd)
        /*0020*/ 	.word	0x00000020


	//----- nvinfo : EIATTR_FRAME_SIZE
	.align		4
.L_5:
        /*0024*/ 	.byte	0x04, 0x11
        /*0026*/ 	.short	(.L_7 - .L_6)
	.align		4
.L_6:
        /*0028*/ 	.word	index@(_Z7kernel2Pd)
        /*002c*/ 	.word	0x00000000


	//----- nvinfo : EIATTR_MIN_STACK_SIZE
	.align		4
.L_7:
        /*0030*/ 	.byte	0x04, 0x12
        /*0032*/ 	.short	(.L_9 - .L_8)
	.align		4
.L_8:
        /*0034*/ 	.word	index@(_Z7kernel2Pd)
        /*0038*/ 	.word	0x00000000


	//----- nvinfo : EIATTR_MIN_STACK_SIZE
	.align		4
.L_9:
        /*003c*/ 	.byte	0x04, 0x12
        /*003e*/ 	.short	(.L_11 - .L_10)
	.align		4
.L_10:
        /*0040*/ 	.word	index@(_Z7kernel1Pd)
        /*0044*/ 	.word	0x00000000
.L_11:


//--------------------- .nv.compat                --------------------------
	.section	.nv.compat,"",@"SHT_CUDA_COMPAT_INFO"
	.align	4
        /*0000*/ 	.byte	0x02, 0x09, 0x00, 0x00, 0x02, 0x02, 0x01, 0x00, 0x02, 0x05, 0x05, 0x00, 0x03, 0x07, 0x01, 0x01
        /*0010*/ 	.byte	0x02, 0x03, 0x00, 0x00, 0x02, 0x06, 0x01, 0x00, 0x04, 0x0b, 0x08, 0x00, 0x01, 0x00, 0x00, 0x00
        /*0020*/ 	.byte	0x00, 0x00, 0x00, 0x00


//--------------------- .nv.info._Z7kernel2Pd     --------------------------
	.section	.nv.info._Z7kernel2Pd,"",@"SHT_CUDA_INFO"
	.sectionflags	@""
	.align	4


	//----- nvinfo : EIATTR_CUDA_API_VERSION
	.align		4
        /*0000*/ 	.byte	0x04, 0x37
        /*0002*/ 	.short	(.L_13 - .L_12)
.L_12:
        /*0004*/ 	.word	0x00000082


	//----- nvinfo : EIATTR_KPARAM_INFO
	.align		4
.L_13:
        /*0008*/ 	.byte	0x04, 0x17
        /*000a*/ 	.short	(.L_15 - .L_14)
.L_14:
        /*000c*/ 	.word	0x00000000
        /*0010*/ 	.short	0x0000
        /*0012*/ 	.short	0x0000
        /*0014*/ 	.byte	0x00, 0xf5, 0x21, 0x00


	//----- nvinfo : EIATTR_SPARSE_MMA_MASK
	.align		4
.L_15:
        /*0018*/ 	.byte	0x03, 0x50
        /*001a*/ 	.short	0x0000


	//----- nvinfo : EIATTR_MAXREG_COUNT
	.align		4
        /*001c*/ 	.byte	0x03, 0x1b
        /*001e*/ 	.short	0x00ff


	//----- nvinfo : EIATTR_MERCURY_ISA_VERSION
	.align		4
        /*0020*/ 	.byte	0x03, 0x5f
        /*0022*/ 	.short	0x0101


	//----- nvinfo : EIATTR_VRC_CTA_INIT_COUNT
	.align		4
        /*0024*/ 	.byte	0x02, 0x4a
	.zero		1
	.zero		1


	//----- nvinfo : EIATTR_EXIT_INSTR_OFFSETS
	.align		4
        /*0028*/ 	.byte	0x04, 0x1c
        /*002a*/ 	.short	(.L_17 - .L_16)


	//   ....[0]....
.L_16:
        /*002c*/ 	.word	0x00000060


	//   ....[1]....
        /*0030*/ 	.word	0x000007a0


	//----- nvinfo : EIATTR_CBANK_PARAM_SIZE
	.align		4
.L_17:
        /*0034*/ 	.byte	0x03, 0x19
        /*0036*/ 	.short	0x0008


	//----- nvinfo : EIATTR_PARAM_CBANK
	.align		4
        /*0038*/ 	.byte	0x04, 0x0a
        /*003a*/ 	.short	(.L_19 - .L_18)
	.align		4
.L_18:
        /*003c*/ 	.word	index@(.nv.constant0._Z7kernel2Pd)
        /*0040*/ 	.short	0x0380
        /*0042*/ 	.short	0x0008


	//----- nvinfo : EIATTR_SW_WAR
	.align		4
.L_19:
        /*0044*/ 	.byte	0x04, 0x36
        /*0046*/ 	.short	(.L_21 - .L_20)
.L_20:
        /*0048*/ 	.word	0x00000008
.L_21:


//--------------------- .nv.info._Z7kernel1Pd     --------------------------
	.section	.nv.info._Z7kernel1Pd,"",@"SHT_CUDA_INFO"
	.sectionflags	@""
	.align	4


	//----- nvinfo : EIATTR_CUDA_API_VERSION
	.align		4
        /*0000*/ 	.byte	0x04, 0x37
        /*0002*/ 	.short	(.L_23 - .L_22)
.L_22:
        /*0004*/ 	.word	0x00000082


	//----- nvinfo : EIATTR_KPARAM_INFO
	.align		4
.L_23:
        /*0008*/ 	.byte	0x04, 0x17
        /*000a*/ 	.short	(.L_25 - .L_24)
.L_24:
        /*000c*/ 	.word	0x00000000
        /*0010*/ 	.short	0x0000
        /*0012*/ 	.short	0x0000
        /*0014*/ 	.byte	0x00, 0xf5, 0x21, 0x00


	//----- nvinfo : EIATTR_SPARSE_MMA_MASK
	.align		4
.L_25:
        /*0018*/ 	.byte	0x03, 0x50
        /*001a*/ 	.short	0x0000


	//----- nvinfo : EIATTR_MAXREG_COUNT
	.align		4
        /*001c*/ 	.byte	0x03, 0x1b
        /*001e*/ 	.short	0x00ff


	//----- nvinfo : EIATTR_MERCURY_ISA_VERSION
	.align		4
        /*0020*/ 	.byte	0x03, 0x5f
        /*0022*/ 	.short	0x0101


	//----- nvinfo : EIATTR_VRC_CTA_INIT_COUNT
	.align		4
        /*0024*/ 	.byte	0x02, 0x4a
	.zero		1
	.zero		1


	//----- nvinfo : EIATTR_EXIT_INSTR_OFFSETS
	.align		4
        /*0028*/ 	.byte	0x04, 0x1c
        /*002a*/ 	.short	(.L_27 - .L_26)


	//   ....[0]....
.L_26:
        /*002c*/ 	.word	0x00000060


	//   ....[1]....
        /*0030*/ 	.word	0x00000cb0


	//----- nvinfo : EIATTR_CBANK_PARAM_SIZE
	.align		4
.L_27:
        /*0034*/ 	.byte	0x03, 0x19
        /*0036*/ 	.short	0x0008


	//----- nvinfo : EIATTR_PARAM_CBANK
	.align		4
        /*0038*/ 	.byte	0x04, 0x0a
        /*003a*/ 	.short	(.L_29 - .L_28)
	.align		4
.L_28:
        /*003c*/ 	.word	index@(.nv.constant0._Z7kernel1Pd)
        /*0040*/ 	.short	0x0380
        /*0042*/ 	.short	0x0008


	//----- nvinfo : EIATTR_SW_WAR
	.align		4
.L_29:
        /*0044*/ 	.byte	0x04, 0x36
        /*0046*/ 	.short	(.L_31 - .L_30)
.L_30:
        /*0048*/ 	.word	0x00000008
.L_31:


//--------------------- .nv.callgraph             --------------------------
	.section	.nv.callgraph,"",@"SHT_CUDA_CALLGRAPH"
	.align	4
	.sectionentsize	8
	.align		4
        /*0000*/ 	.word	0x00000000
	.align		4
        /*0004*/ 	.word	0xffffffff
	.align		4
        /*0008*/ 	.word	0x00000000
	.align		4
        /*000c*/ 	.word	0xfffffffe
	.align		4
        /*0010*/ 	.word	0x00000000
	.align		4
        /*0014*/ 	.word	0xfffffffd
	.align		4
        /*0018*/ 	.word	0x00000000
	.align		4
        /*001c*/ 	.word	0xfffffffc


//--------------------- .text._Z7kernel2Pd        --------------------------
	.section	.text._Z7kernel2Pd,"ax",@progbits
	.align	128
        .global         _Z7kernel2Pd
        .type           _Z7kernel2Pd,@function
        .size           _Z7kernel2Pd,(.L_x_6 - _Z7kernel2Pd)
        .other          _Z7kernel2Pd,@"STO_CUDA_ENTRY STV_DEFAULT"
_Z7kernel2Pd:
.text._Z7kernel2Pd:
[----:B------:R-:W-:Y:S01]  /*0000*/  LDC R1, c[0x0][0x37c] ;  /* 0x0000df00ff017b82 */ /* 0x000fe20000000800 */
[----:B------:R-:W0:Y:S07]  /*0010*/  S2R R0, SR_TID.X ;  /* 0x0000000000007919 */ /* 0x000e2e0000002100 */
[----:B------:R-:W0:Y:S08]  /*0020*/  S2UR UR4, SR_CTAID.X ;  /* 0x00000000000479c3 */ /* 0x000e300000002500 */
[----:B------:R-:W0:Y:S02]  /*0030*/  LDC R5, c[0x0][0x360] ;  /* 0x0000d800ff057b82 */ /* 0x000e240000000800 */
[----:B0-----:R-:W-:-:S05]  /*0040*/  IMAD R5, R5, UR4, R0 ;  /* 0x0000000405057c24 */ /* 0x001fca000f8e0200 */
[----:B------:R-:W-:-:S13]  /*0050*/  ISETP.GT.AND P0, PT, R5, 0x2006, PT ;  /* 0x000020060500780c */ /* 0x000fda0003f04270 */
[----:B------:R-:W-:Y:S05]  /*0060*/  @P0 EXIT ;  /* 0x000000000000094d */ /* 0x000fea0003800000 */
[----:B------:R-:W0:Y:S01]  /*0070*/  LDC.64 R2, c[0x0][0x380] ;  /* 0x0000e000ff027b82 */ /* 0x000e220000000a00 */
[----:B------:R-:W1:Y:S01]  /*0080*/  LDCU.64 UR6, c[0x0][0x380] ;  /* 0x00007000ff0677ac */ /* 0x000e620008000a00 */
[----:B------:R-:W-:Y:S01]  /*0090*/  IADD3 R0, PT, PT, R5, 0x1, RZ ;  /* 0x0000000105007810 */ /* 0x000fe20007ffe0ff */
[----:B------:R-:W2:Y:S01]  /*00a0*/  LDCU.64 UR10, c[0x0][0x358] ;  /* 0x00006b00ff0a77ac */ /* 0x000ea20008000a00 */
[----:B------:R-:W-:Y:S01]  /*00b0*/  UMOV UR4, URZ ;  /* 0x000000ff00047c82 */ /* 0x000fe20008000000 */
[----:B-1----:R-:W-:-:S04]  /*00c0*/  UIADD3 UR6, UP0, UPT, UR6, 0x90240, URZ ;  /* 0x0009024006067890 */ /* 0x002fc8000ff1e0ff */
[----:B------:R-:W-:Y:S01]  /*00d0*/  UIADD3.X UR7, UPT, UPT, URZ, UR7, URZ, UP0, !UPT ;  /* 0x00000007ff077290 */ /* 0x000fe200087fe4ff */
[----:B0-2---:R-:W-:-:S11]  /*00e0*/  IMAD.WIDE R2, R5, 0x8, R2 ;  /* 0x0000000805027825 */ /* 0x005fd600078e0202 */
.L_x_1:
[----:B------:R-:W-:Y:S01]  /*00f0*/  MOV R24, R0 ;  /* 0x0000000000187202 */ /* 0x000fe20000000f00 */
[----:B0-----:R-:W-:-:S06]  /*0100*/  UMOV UR5, URZ ;  /* 0x000000ff00057c82 */ /* 0x001fcc0008000000 */
.L_x_0:
[----:B------:R-:W-:Y:S01]  /*0110*/  MOV R4, UR6 ;  /* 0x0000000600047c02 */ /* 0x000fe20008000f00 */
[----:B------:R-:W-:-:S04]  /*0120*/  IMAD.U32 R5, RZ, RZ, UR7 ;  /* 0x00000007ff057e24 */ /* 0x000fc8000f8e00ff */
[----:B------:R-:W-:-:S05]  /*0130*/  IMAD.WIDE R4, R24, 0x8, R4 ;  /* 0x0000000818047825 */ /* 0x000fca00078e0204 */
[----:B------:R-:W2:Y:S04]  /*0140*/  LDG.E.64 R22, desc[UR10][R4.64+-0x90240] ;  /* 0xf6fdc00a04167981 */ /* 0x000ea8000c1e1b00 */
[----:B------:R-:W2:Y:S04]  /*0150*/  LDG.E.64 R26, desc[UR10][R4.64+-0x80200] ;  /* 0xf7fe000a041a7981 */ /* 0x000ea8000c1e1b00 */
[----:B------:R-:W3:Y:S04]  /*0160*/  LDG.E.64 R18, desc[UR10][R4.64+-0x701c0] ;  /* 0xf8fe400a04127981 */ /* 0x000ee8000c1e1b00 */
[----:B------:R-:W4:Y:S04]  /*0170*/  LDG.E.64 R14, desc[UR10][R4.64+-0x60180] ;  /* 0xf9fe800a040e7981 */ /* 0x000f28000c1e1b00 */
[----:B------:R-:W5:Y:S04]  /*0180*/  LDG.E.64 R12, desc[UR10][R4.64+-0x50140] ;  /* 0xfafec00a040c7981 */ /* 0x000f68000c1e1b00 */
[----:B------:R-:W5:Y:S04]  /*0190*/  LDG.E.64 R10, desc[UR10][R4.64+-0x40100] ;  /* 0xfbff000a040a7981 */ /* 0x000f68000c1e1b00 */
[----:B------:R-:W5:Y:S04]  /*01a0*/  LDG.E.64 R8, desc[UR10][R4.64+-0x300c0] ;  /* 0xfcff400a04087981 */ /* 0x000f68000c1e1b00 */
[----:B------:R-:W5:Y:S04]  /*01b0*/  LDG.E.64 R6, desc[UR10][R4.64+-0x20080] ;  /* 0xfdff800a04067981 */ /* 0x000f68000c1e1b00 */
[----:B------:R-:W5:Y:S04]  /*01c0*/  LDG.E.64 R16, desc[UR10][R4.64+-0x10040] ;  /* 0xfeffc00a04107981 */ /* 0x000f68000c1e1b00 */
[----:B------:R-:W5:Y:S01]  /*01d0*/  LDG.E.64 R20, desc[UR10][R4.64] ;  /* 0x0000000a04147981 */ /* 0x000f62000c1e1b00 */
[----:B--2---:R-:W-:-:S03]  /*01e0*/  DADD R22, R22, R26 ;  /* 0x0000000016167229 */ /* 0x004fc6000000001a */
[----:B------:R-:W2:Y:S05]  /*01f0*/  LDG.E.64 R26, desc[UR10][R4.64+0x10040] ;  /* 0x0100400a041a7981 */ /* 0x000eaa000c1e1b00 */
[----:B---3--:R-:W-:Y:S02]  /*0200*/  DADD R28, R22, R18 ;  /* 0x00000000161c7229 */ /* 0x008fe40000000012 */
[----:B------:R-:W3:Y:S05]  /*0210*/  LDG.E.64 R22, desc[UR10][R4.64+0x20080] ;  /* 0x0200800a04167981 */ /* 0x000eea000c1e1b00 */
[----:B------:R-:W-:Y:S01]  /*0220*/  STG.E.64 desc[UR10][R4.64+-0x80200], R28 ;  /* 0xf7fe001c04007986 */ /* 0x000fe2000c101b0a */
[----:B------:R-:W-:-:S08]  /*0230*/  DADD R18, R18, R28 ;  /* 0x0000000012127229 */ /* 0x000fd0000000001c */
[----:B----4-:R-:W-:-:S07]  /*0240*/  DADD R18, R18, R14 ;  /* 0x0000000012127229 */ /* 0x010fce000000000e */
[----:B------:R0:W-:Y:S02]  /*0250*/  STG.E.64 desc[UR10][R4.64+-0x701c0], R18 ;  /* 0xf8fe401204007986 */ /* 0x0001e4000c101b0a */
[----:B0-----:R-:W-:Y:S02]  /*0260*/  DADD R18, R14, R18 ;  /* 0x000000000e127229 */ /* 0x001fe40000000012 */
[----:B------:R-:W4:Y:S06]  /*0270*/  LDG.E.64 R14, desc[UR10][R4.64+0x300c0] ;  /* 0x0300c00a040e7981 */ /* 0x000f2c000c1e1b00 */
[----:B-----5:R-:W-:-:S08]  /*0280*/  DADD R18, R18, R12 ;  /* 0x0000000012127229 */ /* 0x020fd0000000000c */
[----:B------:R-:W-:Y:S01]  /*0290*/  DADD R28, R12, R18 ;  /* 0x000000000c1c7229 */ /* 0x000fe20000000012 */
[----:B------:R-:W5:Y:S07]  /*02a0*/  LDG.E.64 R12, desc[UR10][R4.64+0x40100] ;  /* 0x0401000a040c7981 */ /* 0x000f6e000c1e1b00 */
[----:B------:R-:W-:-:S07]  /*02b0*/  DADD R28, R28, R10 ;  /* 0x000000001c1c7229 */ /* 0x000fce000000000a */
[----:B------:R0:W-:Y:S02]  /*02c0*/  STG.E.64 desc[UR10][R4.64+-0x50140], R28 ;  /* 0xfafec01c04007986 */ /* 0x0001e4000c101b0a */
[----:B0-----:R-:W-:Y:S02]  /*02d0*/  DADD R28, R10, R28 ;  /* 0x000000000a1c7229 */ /* 0x001fe4000000001c */
[----:B------:R-:W5:Y:S06]  /*02e0*/  LDG.E.64 R10, desc[UR10][R4.64+0x50140] ;  /* 0x0501400a040a7981 */ /* 0x000f6c000c1e1b00 */
[----:B------:R-:W-:Y:S01]  /*02f0*/  DADD R28, R28, R8 ;  /* 0x000000001c1c7229 */ /* 0x000fe20000000008 */
[----:B------:R0:W-:Y:S07]  /*0300*/  STG.E.64 desc[UR10][R4.64+-0x60180], R18 ;  /* 0xf9fe801204007986 */ /* 0x0001ee000c101b0a */
[----:B0-----:R-:W-:Y:S01]  /*0310*/  DADD R18, R8, R28 ;  /* 0x0000000008127229 */ /* 0x001fe2000000001c */
[----:B------:R-:W5:Y:S07]  /*0320*/  LDG.E.64 R8, desc[UR10][R4.64+0x60180] ;  /* 0x0601800a04087981 */ /* 0x000f6e000c1e1b00 */
[----:B------:R-:W-:-:S07]  /*0330*/  DADD R18, R18, R6 ;  /* 0x0000000012127229 */ /* 0x000fce0000000006 */
[----:B------:R0:W-:Y:S02]  /*0340*/  STG.E.64 desc[UR10][R4.64+-0x300c0], R18 ;  /* 0xfcff401204007986 */ /* 0x0001e4000c101b0a */
[----:B0-----:R-:W-:Y:S02]  /*0350*/  DADD R18, R6, R18 ;  /* 0x0000000006127229 */ /* 0x001fe40000000012 */
[----:B------:R-:W5:Y:S04]  /*0360*/  LDG.E.64 R6, desc[UR10][R4.64+0x701c0] ;  /* 0x0701c00a04067981 */ /* 0x000f68000c1e1b00 */
[----:B------:R0:W-:Y:S02]  /*0370*/  STG.E.64 desc[UR10][R4.64+-0x40100], R28 ;  /* 0xfbff001c04007986 */ /* 0x0001e4000c101b0a */
[----:B0-----:R-:W-:-:S02]  /*0380*/  DADD R28, R18, R16 ;  /* 0x00000000121c7229 */ /* 0x001fc40000000010 */
[----:B------:R-:W5:Y:S06]  /*0390*/  LDG.E.64 R18, desc[UR10][R4.64+0x80200] ;  /* 0x0802000a04127981 */ /* 0x000f6c000c1e1b00 */
[----:B------:R-:W-:-:S08]  /*03a0*/  DADD R16, R16, R28 ;  /* 0x0000000010107229 */ /* 0x000fd0000000001c */
[----:B------:R-:W-:-:S08]  /*03b0*/  DADD R16, R16, R20 ;  /* 0x0000000010107229 */ /* 0x000fd00000000014 */
[----:B------:R-:W-:-:S08]  /*03c0*/  DADD R20, R20, R16 ;  /* 0x0000000014147229 */ /* 0x000fd00000000010 */
[----:B--2---:R-:W-:-:S08]  /*03d0*/  DADD R20, R20, R26 ;  /* 0x0000000014147229 */ /* 0x004fd0000000001a */
[----:B------:R-:W-:-:S08]  /*03e0*/  DADD R26, R26, R20 ;  /* 0x000000001a1a7229 */ /* 0x000fd00000000014 */
[----:B---3--:R-:W-:-:S08]  /*03f0*/  DADD R26, R26, R22 ;  /* 0x000000001a1a7229 */ /* 0x008fd00000000016 */
[----:B------:R-:W-:-:S08]  /*0400*/  DADD R22, R22, R26 ;  /* 0x0000000016167229 */ /* 0x000fd0000000001a */
[----:B----4-:R-:W-:-:S08]  /*0410*/  DADD R22, R22, R14 ;  /* 0x0000000016167229 */ /* 0x010fd0000000000e */
[----:B------:R-:W-:-:S08]  /*0420*/  DADD R14, R14, R22 ;  /* 0x000000000e0e7229 */ /* 0x000fd00000000016 */
[----:B-----5:R-:W-:-:S08]  /*0430*/  DADD R14, R14, R12 ;  /* 0x000000000e0e7229 */ /* 0x020fd0000000000c */
[----:B------:R-:W-:-:S08]  /*0440*/  DADD R12, R12, R14 ;  /* 0x000000000c0c7229 */ /* 0x000fd0000000000e */
[----:B------:R-:W-:-:S08]  /*0450*/  DADD R12, R12, R10 ;  /* 0x000000000c0c7229 */ /* 0x000fd0000000000a */
[----:B------:R-:W-:-:S08]  /*0460*/  DADD R10, R10, R12 ;  /* 0x000000000a0a7229 */ /* 0x000fd0000000000c */
[----:B------:R-:W-:-:S08]  /*0470*/  DADD R10, R10, R8 ;  /* 0x000000000a0a7229 */ /* 0x000fd00000000008 */
[----:B------:R-:W-:-:S08]  /*0480*/  DADD R8, R8, R10 ;  /* 0x0000000008087229 */ /* 0x000fd0000000000a */
[----:B------:R-:W-:-:S08]  /*0490*/  DADD R8, R8, R6 ;  /* 0x0000000008087229 */ /* 0x000fd00000000006 */
[----:B------:R-:W-:Y:S01]  /*04a0*/  DADD R6, R6, R8 ;  /* 0x0000000006067229 */ /* 0x000fe20000000008 */
[----:B------:R0:W-:Y:S04]  /*04b0*/  STG.E.64 desc[UR10][R4.64+-0x20080], R28 ;  /* 0xfdff801c04007986 */ /* 0x0001e8000c101b0a */
[----:B------:R0:W-:Y:S03]  /*04c0*/  STG.E.64 desc[UR10][R4.64+-0x10040], R16 ;  /* 0xfeffc01004007986 */ /* 0x0001e6000c101b0a */
[----:B------:R-:W-:Y:S01]  /*04d0*/  DADD R6, R6, R18 ;  /* 0x0000000006067229 */ /* 0x000fe20000000012 */
[----:B------:R0:W-:Y:S04]  /*04e0*/  STG.E.64 desc[UR10][R4.64], R20 ;  /* 0x0000001404007986 */ /* 0x0001e8000c101b0a */
[----:B------:R0:W-:Y:S04]  /*04f0*/  STG.E.64 desc[UR10][R4.64+0x10040], R26 ;  /* 0x0100401a04007986 */ /* 0x0001e8000c101b0a */
[----:B------:R0:W-:Y:S04]  /*0500*/  STG.E.64 desc[UR10][R4.64+0x20080], R22 ;  /* 0x0200801604007986 */ /* 0x0001e8000c101b0a */
[----:B------:R0:W-:Y:S04]  /*0510*/  STG.E.64 desc[UR10][R4.64+0x300c0], R14 ;  /* 0x0300c00e04007986 */ /* 0x0001e8000c101b0a */
[----:B------:R0:W-:Y:S04]  /*0520*/  STG.E.64 desc[UR10][R4.64+0x40100], R12 ;  /* 0x0401000c04007986 */ /* 0x0001e8000c101b0a */
[----:B------:R0:W-:Y:S04]  /*0530*/  STG.E.64 desc[UR10][R4.64+0x50140], R10 ;  /* 0x0501400a04007986 */ /* 0x0001e8000c101b0a */
[----:B------:R0:W-:Y:S04]  /*0540*/  STG.E.64 desc[UR10][R4.64+0x60180], R8 ;  /* 0x0601800804007986 */ /* 0x0001e8000c101b0a */
[----:B------:R0:W-:Y:S01]  /*0550*/  STG.E.64 desc[UR10][R4.64+0x701c0], R6 ;  /* 0x0701c00604007986 */ /* 0x0001e2000c101b0a */
[----:B------:R-:W-:-:S04]  /*0560*/  UIADD3 UR8, UPT, UPT, UR5, 0x1, URZ ;  /* 0x0000000105087890 */ /* 0x000fc8000fffe0ff */
[----:B------:R-:W-:Y:S01]  /*0570*/  UISETP.GE.U32.AND UP0, UPT, UR8, 0x1ff0, UPT ;  /* 0x00001ff00800788c */ /* 0x000fe2000bf06070 */
[----:B------:R-:W-:Y:S01]  /*0580*/  IADD3 R24, PT, PT, R24, 0x20080, RZ ;  /* 0x0002008018187810 */ /* 0x000fe20007ffe0ff */
[----:B------:R-:W-:-:S07]  /*0590*/  UIADD3 UR5, UPT, UPT, UR5, 0x10, URZ ;  /* 0x0000001005057890 */ /* 0x000fce000fffe0ff */
[----:B0-----:R-:W-:Y:S05]  /*05a0*/  BRA.U !UP0, `(.L_x_0) ;  /* 0xfffffff908d87547 */ /* 0x001fea000b83ffff */
[----:B------:R-:W-:-:S05]  /*05b0*/  IADD3 R4, P0, PT, R2, 0x20000000, RZ ;  /* 0x2000000002047810 */ /* 0x000fca0007f1e0ff */
[----:B------:R-:W-:-:S05]  /*05c0*/  IMAD.X R5, RZ, RZ, R3, P0 ;  /* 0x000000ffff057224 */ /* 0x000fca00000e0603 */
[----:B------:R-:W2:Y:S04]  /*05d0*/  LDG.E.64 R16, desc[UR10][R4.64+0x80008] ;  /* 0x0800080a04107981 */ /* 0x000ea8000c1e1b00 */
[----:B------:R-:W2:Y:S04]  /*05e0*/  LDG.E.64 R18, desc[UR10][R4.64+0x90048] ;  /* 0x0900480a04127981 */ /* 0x000ea8000c1e1b00 */
[----:B------:R-:W3:Y:S04]  /*05f0*/  LDG.E.64 R20, desc[UR10][R4.64+0xa0088] ;  /* 0x0a00880a04147981 */ /* 0x000ee8000c1e1b00 */
[----:B------:R-:W4:Y:S04]  /*0600*/  LDG.E.64 R14, desc[UR10][R4.64+0xb00c8] ;  /* 0x0b00c80a040e7981 */ /* 0x000f28000c1e1b00 */
[----:B------:R-:W5:Y:S04]  /*0610*/  LDG.E.64 R6, desc[UR10][R4.64+0xc0108] ;  /* 0x0c01080a04067981 */ /* 0x000f68000c1e1b00 */
[----:B------:R-:W5:Y:S04]  /*0620*/  LDG.E.64 R8, desc[UR10][R4.64+0xd0148] ;  /* 0x0d01480a04087981 */ /* 0x000f68000c1e1b00 */
[----:B------:R-:W5:Y:S04]  /*0630*/  LDG.E.64 R10, desc[UR10][R4.64+0xe0188] ;  /* 0x0e01880a040a7981 */ /* 0x000f68000c1e1b00 */
[----:B------:R-:W5:Y:S01]  /*0640*/  LDG.E.64 R12, desc[UR10][R4.64+0xf01c8] ;  /* 0x0f01c80a040c7981 */ /* 0x000f62000c1e1b00 */
[----:B------:R-:W-:-:S04]  /*0650*/  UIADD3 UR4, UPT, UPT, UR4, 0x1, URZ ;  /* 0x0000000104047890 */ /* 0x000fc8000fffe0ff */
[----:B------:R-:W-:Y:S01]  /*0660*/  UISETP.NE.AND UP0, UPT, UR4, 0x64, UPT ;  /* 0x000000640400788c */ /* 0x000fe2000bf05270 */
[----:B--2---:R-:W-:-:S08]  /*0670*/  DADD R16, R16, R18 ;  /* 0x0000000010107229 */ /* 0x004fd00000000012 */
[----:B---3--:R-:W-:-:S07]  /*0680*/  DADD R16, R16, R20 ;  /* 0x0000000010107229 */ /* 0x008fce0000000014 */
[----:B------:R0:W-:Y:S01]  /*0690*/  STG.E.64 desc[UR10][R4.64+0x90048], R16 ;  /* 0x0900481004007986 */ /* 0x0001e2000c101b0a */
[----:B------:R-:W-:-:S08]  /*06a0*/  DADD R18, R20, R16 ;  /* 0x0000000014127229 */ /* 0x000fd00000000010 */
[----:B----4-:R-:W-:-:S07]  /*06b0*/  DADD R18, R18, R14 ;  /* 0x0000000012127229 */ /* 0x010fce000000000e */
[----:B------:R0:W-:Y:S01]  /*06c0*/  STG.E.64 desc[UR10][R4.64+0xa0088], R18 ;  /* 0x0a00881204007986 */ /* 0x0001e2000c101b0a */
[----:B------:R-:W-:-:S08]  /*06d0*/  DADD R14, R14, R18 ;  /* 0x000000000e0e7229 */ /* 0x000fd00000000012 */
[----:B-----5:R-:W-:-:S07]  /*06e0*/  DADD R14, R14, R6 ;  /* 0x000000000e0e7229 */ /* 0x020fce0000000006 */
[----:B------:R0:W-:Y:S01]  /*06f0*/  STG.E.64 desc[UR10][R4.64+0xb00c8], R14 ;  /* 0x0b00c80e04007986 */ /* 0x0001e2000c101b0a */
[----:B------:R-:W-:-:S08]  /*0700*/  DADD R6, R6, R14 ;  /* 0x0000000006067229 */ /* 0x000fd0000000000e */
[----:B------:R-:W-:-:S07]  /*0710*/  DADD R6, R6, R8 ;  /* 0x0000000006067229 */ /* 0x000fce0000000008 */
[----:B------:R0:W-:Y:S01]  /*0720*/  STG.E.64 desc[UR10][R4.64+0xc0108], R6 ;  /* 0x0c01080604007986 */ /* 0x0001e2000c101b0a */
[----:B------:R-:W-:-:S08]  /*0730*/  DADD R8, R8, R6 ;  /* 0x0000000008087229 */ /* 0x000fd00000000006 */
[----:B------:R-:W-:-:S07]  /*0740*/  DADD R8, R8, R10 ;  /* 0x0000000008087229 */ /* 0x000fce000000000a */
[----:B------:R0:W-:Y:S01]  /*0750*/  STG.E.64 desc[UR10][R4.64+0xd0148], R8 ;  /* 0x0d01480804007986 */ /* 0x0001e2000c101b0a */
[----:B------:R-:W-:-:S08]  /*0760*/  DADD R10, R10, R8 ;  /* 0x000000000a0a7229 */ /* 0x000fd00000000008 */
[----:B------:R-:W-:-:S07]  /*0770*/  DADD R10, R10, R12 ;  /* 0x000000000a0a7229 */ /* 0x000fce000000000c */
[----:B------:R0:W-:Y:S01]  /*0780*/  STG.E.64 desc[UR10][R4.64+0xe0188], R10 ;  /* 0x0e01880a04007986 */ /* 0x0001e2000c101b0a */
[----:B------:R-:W-:Y:S05]  /*0790*/  BRA.U UP0, `(.L_x_1) ;  /* 0xfffffff900547547 */ /* 0x000fea000b83ffff */
[----:B------:R-:W-:Y:S05]  /*07a0*/  EXIT ;  /* 0x000000000000794d */ /* 0x000fea0003800000 */
.L_x_2:
[----:B------:R-:W-:-:S00]  /*07b0*/  BRA `(.L_x_2) ;  /* 0xfffffffc00fc7947 */ /* 0x000fc0000383ffff */
[----:B------:R-:W-:-:S00]  /*07c0*/  NOP ;  /* 0x0000000000007918 */ /* 0x000fc00000000000 */
        /* <DEDUP_REMOVED lines=11> */
.L_x_6:


//--------------------- .text._Z7kernel1Pd        --------------------------
	.section	.text._Z7kernel1Pd,"ax",@progbits
	.align	128
        .global         _Z7kernel1Pd
        .type           _Z7kernel1Pd,@function
        .size           _Z7kernel1Pd,(.L_x_7 - _Z7kernel1Pd)
        .other          _Z7kernel1Pd,@"STO_CUDA_ENTRY STV_DEFAULT"
_Z7kernel1Pd:
.text._Z7kernel1Pd:
[----:B------:R-:W-:Y:S01]  /*0000*/  LDC R1, c[0x0][0x37c] ;  /* 0x0000df00ff017b82 */ /* 0x000fe20000000800 */
[----:B------:R-:W0:Y:S07]  /*0010*/  S2R R3, SR_TID.X ;  /* 0x0000000000037919 */ /* 0x000e2e0000002100 */
[----:B------:R-:W0:Y:S08]  /*0020*/  S2UR UR4, SR_CTAID.X ;  /* 0x00000000000479c3 */ /* 0x000e300000002500 */
[----:B------:R-:W0:Y:S02]  /*0030*/  LDC R0, c[0x0][0x360] ;  /* 0x0000d800ff007b82 */ /* 0x000e240000000800 */
[----:B0-----:R-:W-:-:S05]  /*0040*/  IMAD R0, R0, UR4, R3 ;  /* 0x0000000400007c24 */ /* 0x001fca000f8e0203 */
[----:B------:R-:W-:-:S13]  /*0050*/  ISETP.GT.AND P0, PT, R0, 0x1ffe, PT ;  /* 0x00001ffe0000780c */ /* 0x000fda0003f04270 */
[----:B------:R-:W-:Y:S05]  /*0060*/  @P0 EXIT ;  /* 0x000000000000094d */ /* 0x000fea0003800000 */
[----:B------:R-:W0:Y:S01]  /*0070*/  LDCU.64 UR4, c[0x0][0x380] ;  /* 0x00007000ff0477ac */ /* 0x000e220008000a00 */
[----:B------:R-:W-:Y:S01]  /*0080*/  IADD3 R0, PT, PT, R0, 0x1, RZ ;  /* 0x0000000100007810 */ /* 0x000fe20007ffe0ff */
[----:B------:R-:W1:Y:S01]  /*0090*/  LDCU.64 UR6, c[0x0][0x358] ;  /* 0x00006b00ff0677ac */ /* 0x000e620008000a00 */
[----:B0-----:R-:W-:-:S04]  /*00a0*/  UIADD3 UR4, UP0, UPT, UR4, 0x20000, URZ ;  /* 0x0002000004047890 */ /* 0x001fc8000ff1e0ff */
[----:B------:R-:W-:Y:S02]  /*00b0*/  UIADD3.X UR5, UPT, UPT, URZ, UR5, URZ, UP0, !UPT ;  /* 0x00000005ff057290 */ /* 0x000fe400087fe4ff */
[----:B------:R-:W-:Y:S01]  /*00c0*/  MOV R2, UR4 ;  /* 0x0000000400027c02 */ /* 0x000fe20008000f00 */
[----:B------:R-:W-:-:S03]  /*00d0*/  UMOV UR4, URZ ;  /* 0x000000ff00047c82 */ /* 0x000fc60008000000 */
[----:B-1----:R-:W-:-:S07]  /*00e0*/  MOV R3, UR5 ;  /* 0x0000000500037c02 */ /* 0x002fce0008000f00 */
.L_x_4:
[----:B------:R-:W-:Y:S01]  /*00f0*/  UIADD3 UR4, UPT, UPT, UR4, 0x1, URZ ;  /* 0x0000000104047890 */ /* 0x000fe2000fffe0ff */
[----:B------:R-:W-:Y:S01]  /*0100*/  MOV R5, R0 ;  /* 0x0000000000057202 */ /* 0x000fe20000000f00 */
[----:B------:R-:W-:Y:S02]  /*0110*/  UMOV UR5, URZ ;  /* 0x000000ff00057c82 */ /* 0x000fe40008000000 */
[----:B0-----:R-:W-:-:S11]  /*0120*/  UISETP.NE.AND UP1, UPT, UR4, 0x64, UPT ;  /* 0x000000640400788c */ /* 0x001fd6000bf25270 */
.L_x_3:
[----:B0-----:R-:W-:-:S05]  /*0130*/  IMAD.WIDE R10, R5, 0x8, R2 ;  /* 0x00000008050a7825 */ /* 0x001fca00078e0202 */
[----:B------:R-:W2:Y:S04]  /*0140*/  LDG.E.64 R6, desc[UR6][R10.64+-0x20000] ;  /* 0xfe0000060a067981 */ /* 0x000ea8000c1e1b00 */
[----:B------:R-:W2:Y:S04]  /*0150*/  LDG.E.64 R8, desc[UR6][R10.64+-0x10000] ;  /* 0xff0000060a087981 */ /* 0x000ea8000c1e1b00 */
[----:B------:R-:W3:Y:S04]  /*0160*/  LDG.E.64 R12, desc[UR6][R10.64] ;  /* 0x000000060a0c7981 */ /* 0x000ee8000c1e1b00 */
[----:B------:R-:W4:Y:S01]  /*0170*/  LDG.E.64 R14, desc[UR6][R10.64+0x10000] ;  /* 0x010000060a0e7981 */ /* 0x000f22000c1e1b00 */
[----:B--2---:R-:W-:-:S08]  /*0180*/  DADD R6, R6, R8 ;  /* 0x0000000006067229 */ /* 0x004fd00000000008 */
[----:B---3--:R-:W-:Y:S01]  /*0190*/  DADD R8, R6, R12 ;  /* 0x0000000006087229 */ /* 0x008fe2000000000c */
[----:B------:R-:W-:-:S05]  /*01a0*/  IADD3 R7, PT, PT, R5, 0x4000, RZ ;  /* 0x0000400005077810 */ /* 0x000fca0007ffe0ff */
[----:B------:R-:W-:Y:S02]  /*01b0*/  IMAD.WIDE R6, R7, 0x8, R2 ;  /* 0x0000000807067825 */ /* 0x000fe400078e0202 */
[----:B------:R-:W-:Y:S01]  /*01c0*/  DADD R12, R12, R8 ;  /* 0x000000000c0c7229 */ /* 0x000fe20000000008 */
[----:B------:R0:W-:Y:S07]  /*01d0*/  STG.E.64 desc[UR6][R10.64+-0x10000], R8 ;  /* 0xff0000080a007986 */ /* 0x0001ee000c101b06 */
[----:B----4-:R-:W-:-:S07]  /*01e0*/  DADD R12, R12, R14 ;  /* 0x000000000c0c7229 */ /* 0x010fce000000000e */
[----:B------:R1:W-:Y:S04]  /*01f0*/  STG.E.64 desc[UR6][R10.64], R12 ;  /* 0x0000000c0a007986 */ /* 0x0003e8000c101b06 */
[----:B------:R-:W2:Y:S04]  /*0200*/  LDG.E.64 R14, desc[UR6][R6.64+-0x20000] ;  /* 0xfe000006060e7981 */ /* 0x000ea8000c1e1b00 */
[----:B------:R-:W2:Y:S04]  /*0210*/  LDG.E.64 R16, desc[UR6][R6.64+-0x10000] ;  /* 0xff00000606107981 */ /* 0x000ea8000c1e1b00 */
[----:B------:R-:W3:Y:S04]  /*0220*/  LDG.E.64 R18, desc[UR6][R6.64] ;  /* 0x0000000606127981 */ /* 0x000ee8000c1e1b00 */
[----:B------:R-:W4:Y:S01]  /*0230*/  LDG.E.64 R20, desc[UR6][R6.64+0x10000] ;  /* 0x0100000606147981 */ /* 0x000f22000c1e1b00 */
[----:B--2---:R-:W-:Y:S01]  /*0240*/  DADD R14, R14, R16 ;  /* 0x000000000e0e7229 */ /* 0x004fe20000000010 */
[----:B------:R-:W-:-:S05]  /*0250*/  IADD3 R17, PT, PT, R5, 0x8000, RZ ;  /* 0x0000800005117810 */ /* 0x000fca0007ffe0ff */
[----:B0-----:R-:W-:Y:S02]  /*0260*/  IMAD.WIDE R8, R17, 0x8, R2 ;  /* 0x0000000811087825 */ /* 0x001fe400078e0202 */
[----:B---3--:R-:W-:-:S07]  /*0270*/  DADD R14, R14, R18 ;  /* 0x000000000e0e7229 */ /* 0x008fce0000000012 */
[----:B------:R-:W-:Y:S01]  /*0280*/  STG.E.64 desc[UR6][R6.64+-0x10000], R14 ;  /* 0xff00000e06007986 */ /* 0x000fe2000c101b06 */
[----:B------:R-:W-:-:S08]  /*0290*/  DADD R18, R18, R14 ;  /* 0x0000000012127229 */ /* 0x000fd0000000000e */
[----:B----4-:R-:W-:-:S07]  /*02a0*/  DADD R18, R18, R20 ;  /* 0x0000000012127229 */ /* 0x010fce0000000014 */
[----:B------:R0:W-:Y:S04]  /*02b0*/  STG.E.64 desc[UR6][R6.64], R18 ;  /* 0x0000001206007986 */ /* 0x0001e8000c101b06 */
[----:B-1----:R-:W2:Y:S04]  /*02c0*/  LDG.E.64 R10, desc[UR6][R8.64+-0x20000] ;  /* 0xfe000006080a7981 */ /* 0x002ea8000c1e1b00 */
        /* <DEDUP_REMOVED lines=8> */
[----:B------:R-:W-:Y:S07]  /*0350*/  STG.E.64 desc[UR6][R8.64+-0x10000], R12 ;  /* 0xff00000c08007986 */ /* 0x000fee000c101b06 */
[----:B----4-:R-:W-:-:S07]  /*0360*/  DADD R16, R16, R20 ;  /* 0x0000000010107229 */ /* 0x010fce0000000014 */
[----:B------:R1:W-:Y:S04]  /*0370*/  STG.E.64 desc[UR6][R8.64], R16 ;  /* 0x0000001008007986 */ /* 0x0003e8000c101b06 */
[----:B0-----:R-:W2:Y:S04]  /*0380*/  LDG.E.64 R6, desc[UR6][R10.64+-0x20000] ;  /* 0xfe0000060a067981 */ /* 0x001ea8000c1e1b00 */
        /* <DEDUP_REMOVED lines=17> */
[----:B------:R-:W-:-:S04]  /*04a0*/  VIADD R9, R5, 0x14000 ;  /* 0x0001400005097836 */ /* 0x000fc80000000000 */
[----:B------:R-:W-:Y:S02]  /*04b0*/  IMAD.WIDE R8, R9, 0x8, R2 ;  /* 0x0000000809087825 */ /* 0x000fe400078e0202 */
[----:B------:R-:W-:Y:S01]  /*04c0*/  STG.E.64 desc[UR6][R6.64+-0x10000], R12 ;  /* 0xff00000c06007986 */ /* 0x000fe2000c101b06 */
[----:B------:R-:W-:-:S08]  /*04d0*/  DADD R16, R16, R12 ;  /* 0x0000000010107229 */ /* 0x000fd0000000000c */
        /* <DEDUP_REMOVED lines=110> */
[----:B-1----:R-:W2:Y:S04]  /*0bc0*/  LDG.E.64 R10, desc[UR6][R8.64+-0x20000] ;  /* 0xfe000006080a7981 */ /* 0x002ea8000c1e1b00 */
[----:B------:R-:W2:Y:S04]  /*0bd0*/  LDG.E.64 R12, desc[UR6][R8.64+-0x10000] ;  /* 0xff000006080c7981 */ /* 0x000ea8000c1e1b00 */
[----:B------:R-:W3:Y:S04]  /*0be0*/  LDG.E.64 R14, desc[UR6][R8.64] ;  /* 0x00000006080e7981 */ /* 0x000ee8000c1e1b00 */
[----:B------:R-:W4:Y:S01]  /*0bf0*/  LDG.E.64 R16, desc[UR6][R8.64+0x10000] ;  /* 0x0100000608107981 */ /* 0x000f22000c1e1b00 */
[----:B------:R-:W-:Y:S01]  /*0c00*/  UIADD3 UR5, UPT, UPT, UR5, 0x1e, URZ ;  /* 0x0000001e05057890 */ /* 0x000fe2000fffe0ff */
[----:B------:R-:W-:-:S03]  /*0c10*/  IADD3 R5, PT, PT, R5, 0x3c000, RZ ;  /* 0x0003c00005057810 */ /* 0x000fc60007ffe0ff */
[----:B------:R-:W-:Y:S01]  /*0c20*/  UISETP.NE.AND UP0, UPT, UR5, 0x1ffe, UPT ;  /* 0x00001ffe0500788c */ /* 0x000fe2000bf05270 */
[----:B--2---:R-:W-:-:S08]  /*0c30*/  DADD R10, R10, R12 ;  /* 0x000000000a0a7229 */ /* 0x004fd0000000000c */
[----:B---3--:R-:W-:-:S07]  /*0c40*/  DADD R10, R10, R14 ;  /* 0x000000000a0a7229 */ /* 0x008fce000000000e */
[----:B------:R0:W-:Y:S01]  /*0c50*/  STG.E.64 desc[UR6][R8.64+-0x10000], R10 ;  /* 0xff00000a08007986 */ /* 0x0001e2000c101b06 */
[----:B------:R-:W-:-:S08]  /*0c60*/  DADD R14, R14, R10 ;  /* 0x000000000e0e7229 */ /* 0x000fd0000000000a */
[----:B----4-:R-:W-:-:S07]  /*0c70*/  DADD R14, R14, R16 ;  /* 0x000000000e0e7229 */ /* 0x010fce0000000010 */
[----:B------:R0:W-:Y:S01]  /*0c80*/  STG.E.64 desc[UR6][R8.64], R14 ;  /* 0x0000000e08007986 */ /* 0x0001e2000c101b06 */
[----:B------:R-:W-:Y:S05]  /*0c90*/  BRA.U UP0, `(.L_x_3) ;  /* 0xfffffff500247547 */ /* 0x000fea000b83ffff */
[----:B------:R-:W-:Y:S05]  /*0ca0*/  BRA.U UP1, `(.L_x_4) ;  /* 0xfffffff501107547 */ /* 0x000fea000b83ffff */
[----:B------:R-:W-:Y:S05]  /*0cb0*/  EXIT ;  /* 0x000000000000794d */ /* 0x000fea0003800000 */
.L_x_5:
        /* <DEDUP_REMOVED lines=12> */
.L_x_7:


//--------------------- .nv.shared.reserved.0     --------------------------
	.section	.nv.shared.reserved.0,"aw",@nobits
	.weak		__nv_reservedSMEM_offset_0_alias
	.size		__nv_reservedSMEM_offset_0_alias, 0, 64
	.other		__nv_reservedSMEM_offset_0_alias,@"STO_CUDA_RESERVED_SHARED STV_DEFAULT"
__nv_reservedSMEM_offset_0_alias:
	.zero		0
	.zero		64


//--------------------- .nv.constant0._Z7kernel2Pd --------------------------
	.section	.nv.constant0._Z7kernel2Pd,"a",@progbits
	.sectionflags	@""
	.align	4
.nv.constant0._Z7kernel2Pd:
	.zero		904


//--------------------- .nv.constant0._Z7kernel1Pd --------------------------
	.section	.nv.constant0._Z7kernel1Pd,"a",@progbits
	.sectionflags	@""
	.align	4
.nv.constant0._Z7kernel1Pd:
	.zero		904


//--------------------- SYMBOLS --------------------------

	.type		.nv.reservedSmem.offset0,@object
	.size		.nv.reservedSmem.offset0,0x4
